//
// Generated by NVIDIA NVVM Compiler
//
// Compiler Build ID: CL-36424714
// Cuda compilation tools, release 13.0, V13.0.88
// Based on NVVM 20.0.0
//

.version 9.0
.target sm_100
.address_size 64

	// .globl	_Z8update_eiiiiiPfS_S_S_S_S_S_S_S_

.visible .entry _Z8update_eiiiiiPfS_S_S_S_S_S_S_S_(
	.param .u32 _Z8update_eiiiiiPfS_S_S_S_S_S_S_S__param_0,
	.param .u32 _Z8update_eiiiiiPfS_S_S_S_S_S_S_S__param_1,
	.param .u32 _Z8update_eiiiiiPfS_S_S_S_S_S_S_S__param_2,
	.param .u32 _Z8update_eiiiiiPfS_S_S_S_S_S_S_S__param_3,
	.param .u32 _Z8update_eiiiiiPfS_S_S_S_S_S_S_S__param_4,
	.param .u64 .ptr .align 1 _Z8update_eiiiiiPfS_S_S_S_S_S_S_S__param_5,
	.param .u64 .ptr .align 1 _Z8update_eiiiiiPfS_S_S_S_S_S_S_S__param_6,
	.param .u64 .ptr .align 1 _Z8update_eiiiiiPfS_S_S_S_S_S_S_S__param_7,
	.param .u64 .ptr .align 1 _Z8update_eiiiiiPfS_S_S_S_S_S_S_S__param_8,
	.param .u64 .ptr .align 1 _Z8update_eiiiiiPfS_S_S_S_S_S_S_S__param_9,
	.param .u64 .ptr .align 1 _Z8update_eiiiiiPfS_S_S_S_S_S_S_S__param_10,
	.param .u64 .ptr .align 1 _Z8update_eiiiiiPfS_S_S_S_S_S_S_S__param_11,
	.param .u64 .ptr .align 1 _Z8update_eiiiiiPfS_S_S_S_S_S_S_S__param_12,
	.param .u64 .ptr .align 1 _Z8update_eiiiiiPfS_S_S_S_S_S_S_S__param_13
)
{
	.reg .pred 	%p<2>;
	.reg .b32 	%r<18>;
	.reg .b32 	%f<31>;
	.reg .b64 	%rd<43>;

	ld.param.u32 	%r2, [_Z8update_eiiiiiPfS_S_S_S_S_S_S_S__param_0];
	ld.param.u32 	%r3, [_Z8update_eiiiiiPfS_S_S_S_S_S_S_S__param_1];
	ld.param.u32 	%r4, [_Z8update_eiiiiiPfS_S_S_S_S_S_S_S__param_2];
	ld.param.u32 	%r5, [_Z8update_eiiiiiPfS_S_S_S_S_S_S_S__param_3];
	ld.param.u32 	%r6, [_Z8update_eiiiiiPfS_S_S_S_S_S_S_S__param_4];
	ld.param.u64 	%rd2, [_Z8update_eiiiiiPfS_S_S_S_S_S_S_S__param_6];
	ld.param.u64 	%rd3, [_Z8update_eiiiiiPfS_S_S_S_S_S_S_S__param_7];
	ld.param.u64 	%rd6, [_Z8update_eiiiiiPfS_S_S_S_S_S_S_S__param_10];
	ld.param.u64 	%rd7, [_Z8update_eiiiiiPfS_S_S_S_S_S_S_S__param_11];
	ld.param.u64 	%rd8, [_Z8update_eiiiiiPfS_S_S_S_S_S_S_S__param_12];
	mov.u32 	%r7, %ctaid.x;
	mov.u32 	%r8, %ntid.x;
	mov.u32 	%r9, %tid.x;
	mad.lo.s32 	%r10, %r7, %r8, %r9;
	div.s32 	%r11, %r10, %r4;
	div.s32 	%r12, %r10, %r5;
	mad.lo.s32 	%r13, %r12, %r2, %r11;
	shl.b32 	%r14, %r13, 1;
	add.s32 	%r15, %r2, %r10;
	add.s32 	%r16, %r15, %r3;
	add.s32 	%r1, %r16, %r14;
	add.s32 	%r17, %r1, 1;
	setp.ge.s32 	%p1, %r17, %r6;
	@%p1 bra 	$L__BB0_2;
	ld.param.u64 	%rd42, [_Z8update_eiiiiiPfS_S_S_S_S_S_S_S__param_13];
	ld.param.u64 	%rd41, [_Z8update_eiiiiiPfS_S_S_S_S_S_S_S__param_9];
	ld.param.u64 	%rd40, [_Z8update_eiiiiiPfS_S_S_S_S_S_S_S__param_8];
	ld.param.u64 	%rd39, [_Z8update_eiiiiiPfS_S_S_S_S_S_S_S__param_5];
	cvta.to.global.u64 	%rd10, %rd7;
	cvta.to.global.u64 	%rd11, %rd6;
	cvta.to.global.u64 	%rd12, %rd41;
	cvta.to.global.u64 	%rd13, %rd39;
	cvta.to.global.u64 	%rd14, %rd8;
	cvta.to.global.u64 	%rd15, %rd40;
	cvta.to.global.u64 	%rd16, %rd2;
	cvta.to.global.u64 	%rd17, %rd42;
	cvta.to.global.u64 	%rd18, %rd3;
	cvt.s64.s32 	%rd19, %r1;
	mul.wide.s32 	%rd20, %r1, 4;
	add.s64 	%rd21, %rd10, %rd20;
	ld.global.f32 	%f1, [%rd21+4];
	cvt.s64.s32 	%rd22, %r2;
	add.s64 	%rd23, %rd19, %rd22;
	shl.b64 	%rd24, %rd23, 2;
	add.s64 	%rd25, %rd11, %rd24;
	ld.global.f32 	%f2, [%rd25+4];
	add.s64 	%rd26, %rd11, %rd20;
	ld.global.f32 	%f3, [%rd26+4];
	sub.f32 	%f4, %f2, %f3;
	add.s64 	%rd27, %rd12, %rd20;
	ld.global.f32 	%f5, [%rd27+8];
	sub.f32 	%f6, %f4, %f5;
	ld.global.f32 	%f7, [%rd27+4];
	add.f32 	%f8, %f6, %f7;
	add.s64 	%rd28, %rd13, %rd20;
	ld.global.f32 	%f9, [%rd28+4];
	fma.rn.f32 	%f10, %f1, %f8, %f9;
	st.global.f32 	[%rd28+4], %f10;
	add.s64 	%rd29, %rd14, %rd20;
	ld.global.f32 	%f11, [%rd29+4];
	add.s64 	%rd30, %rd15, %rd20;
	ld.global.f32 	%f12, [%rd30+8];
	ld.global.f32 	%f13, [%rd30+4];
	sub.f32 	%f14, %f12, %f13;
	mul.wide.s32 	%rd31, %r3, 4;
	add.s64 	%rd32, %rd26, %rd31;
	ld.global.f32 	%f15, [%rd32+4];
	sub.f32 	%f16, %f14, %f15;
	ld.global.f32 	%f17, [%rd26+4];
	add.f32 	%f18, %f16, %f17;
	add.s64 	%rd33, %rd16, %rd20;
	ld.global.f32 	%f19, [%rd33+4];
	fma.rn.f32 	%f20, %f11, %f18, %f19;
	st.global.f32 	[%rd33+4], %f20;
	add.s64 	%rd34, %rd17, %rd20;
	ld.global.f32 	%f21, [%rd34+4];
	add.s64 	%rd35, %rd27, %rd31;
	ld.global.f32 	%f22, [%rd35+4];
	ld.global.f32 	%f23, [%rd27+4];
	sub.f32 	%f24, %f22, %f23;
	mul.wide.s32 	%rd36, %r2, 4;
	add.s64 	%rd37, %rd30, %rd36;
	ld.global.f32 	%f25, [%rd37+4];
	sub.f32 	%f26, %f24, %f25;
	ld.global.f32 	%f27, [%rd30+4];
	add.f32 	%f28, %f26, %f27;
	add.s64 	%rd38, %rd18, %rd20;
	ld.global.f32 	%f29, [%rd38+4];
	fma.rn.f32 	%f30, %f21, %f28, %f29;
	st.global.f32 	[%rd38+4], %f30;
$L__BB0_2:
	ret;

}
	// .globl	_Z8update_hiiiiiPfS_S_S_S_S_
.visible .entry _Z8update_hiiiiiPfS_S_S_S_S_(
	.param .u32 _Z8update_hiiiiiPfS_S_S_S_S__param_0,
	.param .u32 _Z8update_hiiiiiPfS_S_S_S_S__param_1,
	.param .u32 _Z8update_hiiiiiPfS_S_S_S_S__param_2,
	.param .u32 _Z8update_hiiiiiPfS_S_S_S_S__param_3,
	.param .u32 _Z8update_hiiiiiPfS_S_S_S_S__param_4,
	.param .u64 .ptr .align 1 _Z8update_hiiiiiPfS_S_S_S_S__param_5,
	.param .u64 .ptr .align 1 _Z8update_hiiiiiPfS_S_S_S_S__param_6,
	.param .u64 .ptr .align 1 _Z8update_hiiiiiPfS_S_S_S_S__param_7,
	.param .u64 .ptr .align 1 _Z8update_hiiiiiPfS_S_S_S_S__param_8,
	.param .u64 .ptr .align 1 _Z8update_hiiiiiPfS_S_S_S_S__param_9,
	.param .u64 .ptr .align 1 _Z8update_hiiiiiPfS_S_S_S_S__param_10
)
{
	.reg .pred 	%p<2>;
	.reg .b32 	%r<18>;
	.reg .b32 	%f<28>;
	.reg .b64 	%rd<35>;
	.reg .b64 	%fd<13>;

	ld.param.u32 	%r2, [_Z8update_hiiiiiPfS_S_S_S_S__param_0];
	ld.param.u32 	%r3, [_Z8update_hiiiiiPfS_S_S_S_S__param_1];
	ld.param.u32 	%r4, [_Z8update_hiiiiiPfS_S_S_S_S__param_2];
	ld.param.u32 	%r5, [_Z8update_hiiiiiPfS_S_S_S_S__param_3];
	ld.param.u32 	%r6, [_Z8update_hiiiiiPfS_S_S_S_S__param_4];
	ld.param.u64 	%rd3, [_Z8update_hiiiiiPfS_S_S_S_S__param_7];
	ld.param.u64 	%rd6, [_Z8update_hiiiiiPfS_S_S_S_S__param_10];
	mov.u32 	%r7, %ctaid.x;
	mov.u32 	%r8, %ntid.x;
	mov.u32 	%r9, %tid.x;
	mad.lo.s32 	%r10, %r7, %r8, %r9;
	div.s32 	%r11, %r10, %r4;
	div.s32 	%r12, %r10, %r5;
	mad.lo.s32 	%r13, %r12, %r2, %r11;
	shl.b32 	%r14, %r13, 1;
	add.s32 	%r15, %r2, %r10;
	add.s32 	%r16, %r15, %r3;
	add.s32 	%r1, %r16, %r14;
	add.s32 	%r17, %r1, 1;
	setp.ge.s32 	%p1, %r17, %r6;
	@%p1 bra 	$L__BB1_2;
	ld.param.u64 	%rd34, [_Z8update_hiiiiiPfS_S_S_S_S__param_9];
	ld.param.u64 	%rd33, [_Z8update_hiiiiiPfS_S_S_S_S__param_8];
	ld.param.u64 	%rd32, [_Z8update_hiiiiiPfS_S_S_S_S__param_6];
	ld.param.u64 	%rd31, [_Z8update_hiiiiiPfS_S_S_S_S__param_5];
	cvta.to.global.u64 	%rd7, %rd3;
	cvta.to.global.u64 	%rd8, %rd32;
	cvta.to.global.u64 	%rd9, %rd33;
	cvta.to.global.u64 	%rd10, %rd31;
	cvta.to.global.u64 	%rd11, %rd34;
	cvta.to.global.u64 	%rd12, %rd6;
	cvt.s64.s32 	%rd13, %r1;
	mul.wide.s32 	%rd14, %r1, 4;
	add.s64 	%rd15, %rd7, %rd14;
	ld.global.f32 	%f1, [%rd15+4];
	cvt.s64.s32 	%rd16, %r2;
	sub.s64 	%rd17, %rd13, %rd16;
	shl.b64 	%rd18, %rd17, 2;
	add.s64 	%rd19, %rd7, %rd18;
	ld.global.f32 	%f2, [%rd19+4];
	sub.f32 	%f3, %f1, %f2;
	add.s64 	%rd20, %rd8, %rd14;
	ld.global.f32 	%f4, [%rd20+4];
	sub.f32 	%f5, %f3, %f4;
	ld.global.f32 	%f6, [%rd20];
	add.f32 	%f7, %f5, %f6;
	cvt.f64.f32 	%fd1, %f7;
	mul.f64 	%fd2, %fd1, 0d3FE0000000000000;
	add.s64 	%rd21, %rd9, %rd14;
	ld.global.f32 	%f8, [%rd21+4];
	cvt.f64.f32 	%fd3, %f8;
	sub.f64 	%fd4, %fd3, %fd2;
	cvt.rn.f32.f64 	%f9, %fd4;
	st.global.f32 	[%rd21+4], %f9;
	add.s64 	%rd22, %rd10, %rd14;
	ld.global.f32 	%f10, [%rd22+4];
	ld.global.f32 	%f11, [%rd22];
	sub.f32 	%f12, %f10, %f11;
	ld.global.f32 	%f13, [%rd15+4];
	sub.f32 	%f14, %f12, %f13;
	cvt.s64.s32 	%rd23, %r3;
	sub.s64 	%rd24, %rd13, %rd23;
	shl.b64 	%rd25, %rd24, 2;
	add.s64 	%rd26, %rd7, %rd25;
	ld.global.f32 	%f15, [%rd26+4];
	add.f32 	%f16, %f14, %f15;
	cvt.f64.f32 	%fd5, %f16;
	mul.f64 	%fd6, %fd5, 0d3FE0000000000000;
	add.s64 	%rd27, %rd11, %rd14;
	ld.global.f32 	%f17, [%rd27+4];
	cvt.f64.f32 	%fd7, %f17;
	sub.f64 	%fd8, %fd7, %fd6;
	cvt.rn.f32.f64 	%f18, %fd8;
	st.global.f32 	[%rd27+4], %f18;
	ld.global.f32 	%f19, [%rd20+4];
	add.s64 	%rd28, %rd8, %rd25;
	ld.global.f32 	%f20, [%rd28+4];
	sub.f32 	%f21, %f19, %f20;
	ld.global.f32 	%f22, [%rd22+4];
	sub.f32 	%f23, %f21, %f22;
	add.s64 	%rd29, %rd10, %rd18;
	ld.global.f32 	%f24, [%rd29+4];
	add.f32 	%f25, %f23, %f24;
	cvt.f64.f32 	%fd9, %f25;
	mul.f64 	%fd10, %fd9, 0d3FE0000000000000;
	add.s64 	%rd30, %rd12, %rd14;
	ld.global.f32 	%f26, [%rd30+4];
	cvt.f64.f32 	%fd11, %f26;
	sub.f64 	%fd12, %fd11, %fd10;
	cvt.rn.f32.f64 	%f27, %fd12;
	st.global.f32 	[%rd30+4], %f27;
$L__BB1_2:
	ret;

}


// ===== COMPILED SASS (sm_100) =====

	.target	sm_100

	.elftype	@"ET_EXEC"


//--------------------- .note.nv.tkinfo           --------------------------
	.section	.note.nv.tkinfo,"",@"SHT_NOTE"
	.sectionflags	@"SHF_NOTE_NV_TKINFO"
	.tkinfo
        /*0018*/ 	.word	0x00000002
        /*0030*/ 	.string	""
        /*0030*/ 	.string	"ptxas"
        /*0030*/ 	.string	"Cuda compilation tools, release 13.0, V13.0.88"
        /*0030*/ 	.string	"Build cuda_13.0.r13.0/compiler.36424714_0"
        /*0030*/ 	.string	"-arch sm_100 -m 64 "



//--------------------- .note.nv.cuinfo           --------------------------
	.section	.note.nv.cuinfo,"",@"SHT_NOTE"
	.sectionflags	@"SHF_NOTE_NV_CUINFO"
        /*0018*/ 	.short	0x0002
        /*001a*/ 	.short	0x0064
        /*001c*/ 	.short	0x0082
	.zero		2


//--------------------- .nv.info                  --------------------------
	.section	.nv.info,"",@"SHT_CUDA_INFO"
	.align	4


	//----- nvinfo : EIATTR_REGCOUNT
	.align		4
        /*0000*/ 	.byte	0x04, 0x2f
        /*0002*/ 	.short	(.L_1 - .L_0)
	.align		4
.L_0:
        /*0004*/ 	.word	index@(_Z8update_eiiiiiPfS_S_S_S_S_S_S_S_)
        /*0008*/ 	.word	0x0000001e


	//----- nvinfo : EIATTR_FRAME_SIZE
	.align		4
.L_1:
        /*000c*/ 	.byte	0x04, 0x11
        /*000e*/ 	.short	(.L_3 - .L_2)
	.align		4
.L_2:
        /*0010*/ 	.word	index@(_Z8update_eiiiiiPfS_S_S_S_S_S_S_S_)
        /*0014*/ 	.word	0x00000000


	//----- nvinfo : EIATTR_REGCOUNT
	.align		4
.L_3:
        /*0018*/ 	.byte	0x04, 0x2f
        /*001a*/ 	.short	(.L_5 - .L_4)
	.align		4
.L_4:
        /*001c*/ 	.word	index@(_Z8update_hiiiiiPfS_S_S_S_S_)
        /*0020*/ 	.word	0x0000001a


	//----- nvinfo : EIATTR_FRAME_SIZE
	.align		4
.L_5:
        /*0024*/ 	.byte	0x04, 0x11
        /*0026*/ 	.short	(.L_7 - .L_6)
	.align		4
.L_6:
        /*0028*/ 	.word	index@(_Z8update_hiiiiiPfS_S_S_S_S_)
        /*002c*/ 	.word	0x00000000


	//----- nvinfo : EIATTR_MIN_STACK_SIZE
	.align		4
.L_7:
        /*0030*/ 	.byte	0x04, 0x12
        /*0032*/ 	.short	(.L_9 - .L_8)
	.align		4
.L_8:
        /*0034*/ 	.word	index@(_Z8update_hiiiiiPfS_S_S_S_S_)
        /*0038*/ 	.word	0x00000000


	//----- nvinfo : EIATTR_MIN_STACK_SIZE
	.align		4
.L_9:
        /*003c*/ 	.byte	0x04, 0x12
        /*003e*/ 	.short	(.L_11 - .L_10)
	.align		4
.L_10:
        /*0040*/ 	.word	index@(_Z8update_eiiiiiPfS_S_S_S_S_S_S_S_)
        /*0044*/ 	.word	0x00000000
.L_11:


//--------------------- .nv.compat                --------------------------
	.section	.nv.compat,"",@"SHT_CUDA_COMPAT_INFO"
	.align	4
        /*0000*/ 	.byte	0x02, 0x09, 0x00, 0x00, 0x02, 0x02, 0x01, 0x00, 0x02, 0x05, 0x05, 0x00, 0x03, 0x07, 0x01, 0x01
        /*0010*/ 	.byte	0x02, 0x03, 0x00, 0x00, 0x02, 0x06, 0x01, 0x00, 0x04, 0x0b, 0x08, 0x00, 0x01, 0x00, 0x00, 0x00
        /*0020*/ 	.byte	0x00, 0x00, 0x00, 0x00


//--------------------- .nv.info._Z8update_hiiiiiPfS_S_S_S_S_ --------------------------
	.section	.nv.info._Z8update_hiiiiiPfS_S_S_S_S_,"",@"SHT_CUDA_INFO"
	.sectionflags	@""
	.align	4


	//----- nvinfo : EIATTR_CUDA_API_VERSION
	.align		4
        /*0000*/ 	.byte	0x04, 0x37
        /*0002*/ 	.short	(.L_13 - .L_12)
.L_12:
        /*0004*/ 	.word	0x00000082


	//----- nvinfo : EIATTR_KPARAM_INFO
	.align		4
.L_13:
        /*0008*/ 	.byte	0x04, 0x17
        /*000a*/ 	.short	(.L_15 - .L_14)
.L_14:
        /*000c*/ 	.word	0x00000000
        /*0010*/ 	.short	0x000a
        /*0012*/ 	.short	0x0040
        /*0014*/ 	.byte	0x00, 0xf5, 0x21, 0x00


	//----- nvinfo : EIATTR_KPARAM_INFO
	.align		4
.L_15:
        /*0018*/ 	.byte	0x04, 0x17
        /*001a*/ 	.short	(.L_17 - .L_16)
.L_16:
        /*001c*/ 	.word	0x00000000
        /*0020*/ 	.short	0x0009
        /*0022*/ 	.short	0x0038
        /*0024*/ 	.byte	0x00, 0xf5, 0x21, 0x00


	//----- nvinfo : EIATTR_KPARAM_INFO
	.align		4
.L_17:
        /*0028*/ 	.byte	0x04, 0x17
        /*002a*/ 	.short	(.L_19 - .L_18)
.L_18:
        /*002c*/ 	.word	0x00000000
        /*0030*/ 	.short	0x0008
        /*0032*/ 	.short	0x0030
        /*0034*/ 	.byte	0x00, 0xf5, 0x21, 0x00


	//----- nvinfo : EIATTR_KPARAM_INFO
	.align		4
.L_19:
        /*0038*/ 	.byte	0x04, 0x17
        /*003a*/ 	.short	(.L_21 - .L_20)
.L_20:
        /*003c*/ 	.word	0x00000000
        /*0040*/ 	.short	0x0007
        /*0042*/ 	.short	0x0028
        /*0044*/ 	.byte	0x00, 0xf5, 0x21, 0x00


	//----- nvinfo : EIATTR_KPARAM_INFO
	.align		4
.L_21:
        /*0048*/ 	.byte	0x04, 0x17
        /*004a*/ 	.short	(.L_23 - .L_22)
.L_22:
        /*004c*/ 	.word	0x00000000
        /*0050*/ 	.short	0x0006
        /*0052*/ 	.short	0x0020
        /*0054*/ 	.byte	0x00, 0xf5, 0x21, 0x00


	//----- nvinfo : EIATTR_KPARAM_INFO
	.align		4
.L_23:
        /*0058*/ 	.byte	0x04, 0x17
        /*005a*/ 	.short	(.L_25 - .L_24)
.L_24:
        /*005c*/ 	.word	0x00000000
        /*0060*/ 	.short	0x0005
        /*0062*/ 	.short	0x0018
        /*0064*/ 	.byte	0x00, 0xf5, 0x21, 0x00


	//----- nvinfo : EIATTR_KPARAM_INFO
	.align		4
.L_25:
        /*0068*/ 	.byte	0x04, 0x17
        /*006a*/ 	.short	(.L_27 - .L_26)
.L_26:
        /*006c*/ 	.word	0x00000000
        /*0070*/ 	.short	0x0004
        /*0072*/ 	.short	0x0010
        /*0074*/ 	.byte	0x00, 0xf0, 0x11, 0x00


	//----- nvinfo : EIATTR_KPARAM_INFO
	.align		4
.L_27:
        /*0078*/ 	.byte	0x04, 0x17
        /*007a*/ 	.short	(.L_29 - .L_28)
.L_28:
        /*007c*/ 	.word	0x00000000
        /*0080*/ 	.short	0x0003
        /*0082*/ 	.short	0x000c
        /*0084*/ 	.byte	0x00, 0xf0, 0x11, 0x00


	//----- nvinfo : EIATTR_KPARAM_INFO
	.align		4
.L_29:
        /*0088*/ 	.byte	0x04, 0x17
        /*008a*/ 	.short	(.L_31 - .L_30)
.L_30:
        /*008c*/ 	.word	0x00000000
        /*0090*/ 	.short	0x0002
        /*0092*/ 	.short	0x0008
        /*0094*/ 	.byte	0x00, 0xf0, 0x11, 0x00


	//----- nvinfo : EIATTR_KPARAM_INFO
	.align		4
.L_31:
        /*0098*/ 	.byte	0x04, 0x17
        /*009a*/ 	.short	(.L_33 - .L_32)
.L_32:
        /*009c*/ 	.word	0x00000000
        /*00a0*/ 	.short	0x0001
        /*00a2*/ 	.short	0x0004
        /*00a4*/ 	.byte	0x00, 0xf0, 0x11, 0x00


	//----- nvinfo : EIATTR_KPARAM_INFO
	.align		4
.L_33:
        /*00a8*/ 	.byte	0x04, 0x17
        /*00aa*/ 	.short	(.L_35 - .L_34)
.L_34:
        /*00ac*/ 	.word	0x00000000
        /*00b0*/ 	.short	0x0000
        /*00b2*/ 	.short	0x0000
        /*00b4*/ 	.byte	0x00, 0xf0, 0x11, 0x00


	//----- nvinfo : EIATTR_SPARSE_MMA_MASK
	.align		4
.L_35:
        /*00b8*/ 	.byte	0x03, 0x50
        /*00ba*/ 	.short	0x0000


	//----- nvinfo : EIATTR_MAXREG_COUNT
	.align		4
        /*00bc*/ 	.byte	0x03, 0x1b
        /*00be*/ 	.short	0x00ff


	//----- nvinfo : EIATTR_MERCURY_ISA_VERSION
	.align		4
        /*00c0*/ 	.byte	0x03, 0x5f
        /*00c2*/ 	.short	0x0101


	//----- nvinfo : EIATTR_VRC_CTA_INIT_COUNT
	.align		4
        /*00c4*/ 	.byte	0x02, 0x4a
	.zero		1
	.zero		1


	//----- nvinfo : EIATTR_EXIT_INSTR_OFFSETS
	.align		4
        /*00c8*/ 	.byte	0x04, 0x1c
        /*00ca*/ 	.short	(.L_37 - .L_36)


	//   ....[0]....
.L_36:
        /*00cc*/ 	.word	0x000003b0


	//   ....[1]....
        /*00d0*/ 	.word	0x00000850


	//----- nvinfo : EIATTR_CBANK_PARAM_SIZE
	.align		4
.L_37:
        /*00d4*/ 	.byte	0x03, 0x19
        /*00d6*/ 	.short	0x0048


	//----- nvinfo : EIATTR_PARAM_CBANK
	.align		4
        /*00d8*/ 	.byte	0x04, 0x0a
        /*00da*/ 	.short	(.L_39 - .L_38)
	.align		4
.L_38:
        /*00dc*/ 	.word	index@(.nv.constant0._Z8update_hiiiiiPfS_S_S_S_S_)
        /*00e0*/ 	.short	0x0380
        /*00e2*/ 	.short	0x0048


	//----- nvinfo : EIATTR_SW_WAR
	.align		4
.L_39:
        /*00e4*/ 	.byte	0x04, 0x36
        /*00e6*/ 	.short	(.L_41 - .L_40)
.L_40:
        /*00e8*/ 	.word	0x00000008
.L_41:


//--------------------- .nv.info._Z8update_eiiiiiPfS_S_S_S_S_S_S_S_ --------------------------
	.section	.nv.info._Z8update_eiiiiiPfS_S_S_S_S_S_S_S_,"",@"SHT_CUDA_INFO"
	.sectionflags	@""
	.align	4


	//----- nvinfo : EIATTR_CUDA_API_VERSION
	.align		4
        /*0000*/ 	.byte	0x04, 0x37
        /*0002*/ 	.short	(.L_43 - .L_42)
.L_42:
        /*0004*/ 	.word	0x00000082


	//----- nvinfo : EIATTR_KPARAM_INFO
	.align		4
.L_43:
        /*0008*/ 	.byte	0x04, 0x17
        /*000a*/ 	.short	(.L_45 - .L_44)
.L_44:
        /*000c*/ 	.word	0x00000000
        /*0010*/ 	.short	0x000d
        /*0012*/ 	.short	0x0058
        /*0014*/ 	.byte	0x00, 0xf5, 0x21, 0x00


	//----- nvinfo : EIATTR_KPARAM_INFO
	.align		4
.L_45:
        /*0018*/ 	.byte	0x04, 0x17
        /*001a*/ 	.short	(.L_47 - .L_46)
.L_46:
        /*001c*/ 	.word	0x00000000
        /*0020*/ 	.short	0x000c
        /*0022*/ 	.short	0x0050
        /*0024*/ 	.byte	0x00, 0xf5, 0x21, 0x00


	//----- nvinfo : EIATTR_KPARAM_INFO
	.align		4
.L_47:
        /*0028*/ 	.byte	0x04, 0x17
        /*002a*/ 	.short	(.L_49 - .L_48)
.L_48:
        /*002c*/ 	.word	0x00000000
        /*0030*/ 	.short	0x000b
        /*0032*/ 	.short	0x0048
        /*0034*/ 	.byte	0x00, 0xf5, 0x21, 0x00


	//----- nvinfo : EIATTR_KPARAM_INFO
	.align		4
.L_49:
        /*0038*/ 	.byte	0x04, 0x17
        /*003a*/ 	.short	(.L_51 - .L_50)
.L_50:
        /*003c*/ 	.word	0x00000000
        /*0040*/ 	.short	0x000a
        /*0042*/ 	.short	0x0040
        /*0044*/ 	.byte	0x00, 0xf5, 0x21, 0x00


	//----- nvinfo : EIATTR_KPARAM_INFO
	.align		4
.L_51:
        /*0048*/ 	.byte	0x04, 0x17
        /*004a*/ 	.short	(.L_53 - .L_52)
.L_52:
        /*004c*/ 	.word	0x00000000
        /*0050*/ 	.short	0x0009
        /*0052*/ 	.short	0x0038
        /*0054*/ 	.byte	0x00, 0xf5, 0x21, 0x00


	//----- nvinfo : EIATTR_KPARAM_INFO
	.align		4
.L_53:
        /*0058*/ 	.byte	0x04, 0x17
        /*005a*/ 	.short	(.L_55 - .L_54)
.L_54:
        /*005c*/ 	.word	0x00000000
        /*0060*/ 	.short	0x0008
        /*0062*/ 	.short	0x0030
        /*0064*/ 	.byte	0x00, 0xf5, 0x21, 0x00


	//----- nvinfo : EIATTR_KPARAM_INFO
	.align		4
.L_55:
        /*0068*/ 	.byte	0x04, 0x17
        /*006a*/ 	.short	(.L_57 - .L_56)
.L_56:
        /*006c*/ 	.word	0x00000000
        /*0070*/ 	.short	0x0007
        /*0072*/ 	.short	0x0028
        /*0074*/ 	.byte	0x00, 0xf5, 0x21, 0x00


	//----- nvinfo : EIATTR_KPARAM_INFO
	.align		4
.L_57:
        /*0078*/ 	.byte	0x04, 0x17
        /*007a*/ 	.short	(.L_59 - .L_58)
.L_58:
        /*007c*/ 	.word	0x00000000
        /*0080*/ 	.short	0x0006
        /*0082*/ 	.short	0x0020
        /*0084*/ 	.byte	0x00, 0xf5, 0x21, 0x00


	//----- nvinfo : EIATTR_KPARAM_INFO
	.align		4
.L_59:
        /*0088*/ 	.byte	0x04, 0x17
        /*008a*/ 	.short	(.L_61 - .L_60)
.L_60:
        /*008c*/ 	.word	0x00000000
        /*0090*/ 	.short	0x0005
        /*0092*/ 	.short	0x0018
        /*0094*/ 	.byte	0x00, 0xf5, 0x21, 0x00


	//----- nvinfo : EIATTR_KPARAM_INFO
	.align		4
.L_61:
        /*0098*/ 	.byte	0x04, 0x17
        /*009a*/ 	.short	(.L_63 - .L_62)
.L_62:
        /*009c*/ 	.word	0x00000000
        /*00a0*/ 	.short	0x0004
        /*00a2*/ 	.short	0x0010
        /*00a4*/ 	.byte	0x00, 0xf0, 0x11, 0x00


	//----- nvinfo : EIATTR_KPARAM_INFO
	.align		4
.L_63:
        /*00a8*/ 	.byte	0x04, 0x17
        /*00aa*/ 	.short	(.L_65 - .L_64)
.L_64:
        /*00ac*/ 	.word	0x00000000
        /*00b0*/ 	.short	0x0003
        /*00b2*/ 	.short	0x000c
        /*00b4*/ 	.byte	0x00, 0xf0, 0x11, 0x00


	//----- nvinfo : EIATTR_KPARAM_INFO
	.align		4
.L_65:
        /*00b8*/ 	.byte	0x04, 0x17
        /*00ba*/ 	.short	(.L_67 - .L_66)
.L_66:
        /*00bc*/ 	.word	0x00000000
        /*00c0*/ 	.short	0x0002
        /*00c2*/ 	.short	0x0008
        /*00c4*/ 	.byte	0x00, 0xf0, 0x11, 0x00


	//----- nvinfo : EIATTR_KPARAM_INFO
	.align		4
.L_67:
        /*00c8*/ 	.byte	0x04, 0x17
        /*00ca*/ 	.short	(.L_69 - .L_68)
.L_68:
        /*00cc*/ 	.word	0x00000000
        /*00d0*/ 	.short	0x0001
        /*00d2*/ 	.short	0x0004
        /*00d4*/ 	.byte	0x00, 0xf0, 0x11, 0x00


	//----- nvinfo : EIATTR_KPARAM_INFO
	.align		4
.L_69:
        /*00d8*/ 	.byte	0x04, 0x17
        /*00da*/ 	.short	(.L_71 - .L_70)
.L_70:
        /*00dc*/ 	.word	0x00000000
        /*00e0*/ 	.short	0x0000
        /*00e2*/ 	.short	0x0000
        /*00e4*/ 	.byte	0x00, 0xf0, 0x11, 0x00


	//----- nvinfo : EIATTR_SPARSE_MMA_MASK
	.align		4
.L_71:
        /*00e8*/ 	.byte	0x03, 0x50
        /*00ea*/ 	.short	0x0000


	//----- nvinfo : EIATTR_MAXREG_COUNT
	.align		4
        /*00ec*/ 	.byte	0x03, 0x1b
        /*00ee*/ 	.short	0x00ff


	//----- nvinfo : EIATTR_MERCURY_ISA_VERSION
	.align		4
        /*00f0*/ 	.byte	0x03, 0x5f
        /*00f2*/ 	.short	0x0101


	//----- nvinfo : EIATTR_VRC_CTA_INIT_COUNT
	.align		4
        /*00f4*/ 	.byte	0x02, 0x4a
	.zero		1
	.zero		1


	//----- nvinfo : EIATTR_EXIT_INSTR_OFFSETS
	.align		4
        /*00f8*/ 	.byte	0x04, 0x1c
        /*00fa*/ 	.short	(.L_73 - .L_72)


	//   ....[0]....
.L_72:
        /*00fc*/ 	.word	0x000003c0


	//   ....[1]....
        /*0100*/ 	.word	0x000007a0


	//----- nvinfo : EIATTR_CBANK_PARAM_SIZE
	.align		4
.L_73:
        /*0104*/ 	.byte	0x03, 0x19
        /*0106*/ 	.short	0x0060


	//----- nvinfo : EIATTR_PARAM_CBANK
	.align		4
        /*0108*/ 	.byte	0x04, 0x0a
        /*010a*/ 	.short	(.L_75 - .L_74)
	.align		4
.L_74:
        /*010c*/ 	.word	index@(.nv.constant0._Z8update_eiiiiiPfS_S_S_S_S_S_S_S_)
        /*0110*/ 	.short	0x0380
        /*0112*/ 	.short	0x0060


	//----- nvinfo : EIATTR_SW_WAR
	.align		4
.L_75:
        /*0114*/ 	.byte	0x04, 0x36
        /*0116*/ 	.short	(.L_77 - .L_76)
.L_76:
        /*0118*/ 	.word	0x00000008
.L_77:


//--------------------- .nv.callgraph             --------------------------
	.section	.nv.callgraph,"",@"SHT_CUDA_CALLGRAPH"
	.align	4
	.sectionentsize	8
	.align		4
        /*0000*/ 	.word	0x00000000
	.align		4
        /*0004*/ 	.word	0xffffffff
	.align		4
        /*0008*/ 	.word	0x00000000
	.align		4
        /*000c*/ 	.word	0xfffffffe
	.align		4
        /*0010*/ 	.word	0x00000000
	.align		4
        /*0014*/ 	.word	0xfffffffd
	.align		4
        /*0018*/ 	.word	0x00000000
	.align		4
        /*001c*/ 	.word	0xfffffffc


//--------------------- .text._Z8update_hiiiiiPfS_S_S_S_S_ --------------------------
	.section	.text._Z8update_hiiiiiPfS_S_S_S_S_,"ax",@progbits
	.align	128
        .global         _Z8update_hiiiiiPfS_S_S_S_S_
        .type           _Z8update_hiiiiiPfS_S_S_S_S_,@function
        .size           _Z8update_hiiiiiPfS_S_S_S_S_,(.L_x_2 - _Z8update_hiiiiiPfS_S_S_S_S_)
        .other          _Z8update_hiiiiiPfS_S_S_S_S_,@"STO_CUDA_ENTRY STV_DEFAULT"
_Z8update_hiiiiiPfS_S_S_S_S_:
.text._Z8update_hiiiiiPfS_S_S_S_S_:
[----:B------:R-:W-:Y:S08]  /*0000*/  LDC R1, c[0x0][0x37c] ;  /* 0x0000df00ff017b82 */ /* 0x000ff00000000800 */
[----:B------:R-:W0:Y:S01]  /*0010*/  LDC R2, c[0x0][0x388] ;  /* 0x0000e200ff027b82 */ /* 0x000e220000000800 */
[----:B------:R-:W1:Y:S07]  /*0020*/  S2R R12, SR_TID.X ;  /* 0x00000000000c7919 */ /* 0x000e6e0000002100 */
[----:B------:R-:W2:Y:S08]  /*0030*/  LDC R0, c[0x0][0x38c] ;  /* 0x0000e300ff007b82 */ /* 0x000eb00000000800 */
[----:B------:R-:W1:Y:S01]  /*0040*/  S2UR UR4, SR_CTAID.X ;  /* 0x00000000000479c3 */ /* 0x000e620000002500 */
[----:B0-----:R-:W-:-:S07]  /*0050*/  IABS R3, R2 ;  /* 0x0000000200037213 */ /* 0x001fce0000000000 */
[----:B------:R-:W1:Y:S01]  /*0060*/  LDC R9, c[0x0][0x360] ;  /* 0x0000d800ff097b82 */ /* 0x000e620000000800 */
[----:B------:R-:W0:Y:S01]  /*0070*/  I2F.RP R10, R3 ;  /* 0x00000003000a7306 */ /* 0x000e220000209400 */
[----:B--2---:R-:W-:-:S07]  /*0080*/  IABS R8, R0 ;  /* 0x0000000000087213 */ /* 0x004fce0000000000 */
[----:B------:R-:W2:Y:S08]  /*0090*/  I2F.RP R11, R8 ;  /* 0x00000008000b7306 */ /* 0x000eb00000209400 */
[----:B0-----:R-:W0:Y:S01]  /*00a0*/  MUFU.RCP R10, R10 ;  /* 0x0000000a000a7308 */ /* 0x001e220000001000 */
[----:B-1----:R-:W-:Y:S01]  /*00b0*/  IMAD R9, R9, UR4, R12 ;  /* 0x0000000409097c24 */ /* 0x002fe2000f8e020c */
[----:B------:R-:W1:Y:S06]  /*00c0*/  LDCU UR4, c[0x0][0x390] ;  /* 0x00007200ff0477ac */ /* 0x000e6c0008000800 */
[----:B--2---:R-:W2:Y:S01]  /*00d0*/  MUFU.RCP R11, R11 ;  /* 0x0000000b000b7308 */ /* 0x004ea20000001000 */
[----:B------:R-:W-:Y:S01]  /*00e0*/  IABS R13, R9 ;  /* 0x00000009000d7213 */ /* 0x000fe20000000000 */
[----:B0-----:R-:W-:-:S06]  /*00f0*/  VIADD R4, R10, 0xffffffe ;  /* 0x0ffffffe0a047836 */ /* 0x001fcc0000000000 */
[----:B------:R0:W3:Y:S01]  /*0100*/  F2I.FTZ.U32.TRUNC.NTZ R5, R4 ;  /* 0x0000000400057305 */ /* 0x0000e2000021f000 */
[----:B--2---:R-:W-:-:S07]  /*0110*/  VIADD R6, R11, 0xffffffe ;  /* 0x0ffffffe0b067836 */ /* 0x004fce0000000000 */
[----:B------:R2:W4:Y:S01]  /*0120*/  F2I.FTZ.U32.TRUNC.NTZ R7, R6 ;  /* 0x0000000600077305 */ /* 0x000522000021f000 */
[----:B0-----:R-:W-:Y:S01]  /*0130*/  IMAD.MOV.U32 R4, RZ, RZ, RZ ;  /* 0x000000ffff047224 */ /* 0x001fe200078e00ff */
[----:B---3--:R-:W-:Y:S01]  /*0140*/  IADD3 R10, PT, PT, RZ, -R5, RZ ;  /* 0x80000005ff0a7210 */ /* 0x008fe20007ffe0ff */
[----:B--2---:R-:W-:-:S04]  /*0150*/  HFMA2 R6, -RZ, RZ, 0, 0 ;  /* 0x00000000ff067431 */ /* 0x004fc800000001ff */
[----:B------:R-:W-:Y:S02]  /*0160*/  IMAD R11, R10, R3, RZ ;  /* 0x000000030a0b7224 */ /* 0x000fe400078e02ff */
[----:B----4-:R-:W-:Y:S02]  /*0170*/  IMAD.MOV R15, RZ, RZ, -R7 ;  /* 0x000000ffff0f7224 */ /* 0x010fe400078e0a07 */
[----:B------:R-:W-:Y:S02]  /*0180*/  IMAD.HI.U32 R4, R5, R11, R4 ;  /* 0x0000000b05047227 */ /* 0x000fe400078e0004 */
[----:B------:R-:W0:Y:S02]  /*0190*/  LDC.64 R10, c[0x0][0x380] ;  /* 0x0000e000ff0a7b82 */ /* 0x000e240000000a00 */
[----:B------:R-:W-:Y:S02]  /*01a0*/  IMAD R15, R15, R8, RZ ;  /* 0x000000080f0f7224 */ /* 0x000fe400078e02ff */
[----:B------:R-:W-:-:S04]  /*01b0*/  IMAD.HI.U32 R4, R4, R13, RZ ;  /* 0x0000000d04047227 */ /* 0x000fc800078e00ff */
[----:B------:R-:W-:-:S06]  /*01c0*/  IMAD.HI.U32 R6, R7, R15, R6 ;  /* 0x0000000f07067227 */ /* 0x000fcc00078e0006 */
[----:B------:R-:W-:-:S04]  /*01d0*/  IMAD.HI.U32 R5, R6, R13, RZ ;  /* 0x0000000d06057227 */ /* 0x000fc800078e00ff */
[----:B------:R-:W-:Y:S02]  /*01e0*/  IMAD.MOV R6, RZ, RZ, -R4 ;  /* 0x000000ffff067224 */ /* 0x000fe400078e0a04 */
[----:B------:R-:W-:Y:S02]  /*01f0*/  IMAD.MOV R7, RZ, RZ, -R5 ;  /* 0x000000ffff077224 */ /* 0x000fe400078e0a05 */
[--C-:B------:R-:W-:Y:S02]  /*0200*/  IMAD R6, R3, R6, R13.reuse ;  /* 0x0000000603067224 */ /* 0x100fe400078e020d */
[----:B------:R-:W-:-:S03]  /*0210*/  IMAD R7, R8, R7, R13 ;  /* 0x0000000708077224 */ /* 0x000fc600078e020d */
[----:B------:R-:W-:Y:S02]  /*0220*/  ISETP.GT.U32.AND P4, PT, R3, R6, PT ;  /* 0x000000060300720c */ /* 0x000fe40003f84070 */
[----:B------:R-:W-:-:S11]  /*0230*/  ISETP.GT.U32.AND P5, PT, R8, R7, PT ;  /* 0x000000070800720c */ /* 0x000fd60003fa4070 */
[-C--:B------:R-:W-:Y:S01]  /*0240*/  @!P4 IADD3 R6, PT, PT, R6, -R3.reuse, RZ ;  /* 0x800000030606c210 */ /* 0x080fe20007ffe0ff */
[----:B------:R-:W-:Y:S01]  /*0250*/  @!P4 VIADD R4, R4, 0x1 ;  /* 0x000000010404c836 */ /* 0x000fe20000000000 */
[----:B------:R-:W-:Y:S01]  /*0260*/  @!P5 IADD3 R5, PT, PT, R5, 0x1, RZ ;  /* 0x000000010505d810 */ /* 0x000fe20007ffe0ff */
[----:B------:R-:W-:Y:S01]  /*0270*/  @!P5 IMAD.IADD R7, R7, 0x1, -R8 ;  /* 0x000000010707d824 */ /* 0x000fe200078e0a08 */
[----:B------:R-:W-:Y:S02]  /*0280*/  ISETP.GE.U32.AND P0, PT, R6, R3, PT ;  /* 0x000000030600720c */ /* 0x000fe40003f06070 */
[----:B------:R-:W-:Y:S02]  /*0290*/  LOP3.LUT R3, R9, R2, RZ, 0x3c, !PT ;  /* 0x0000000209037212 */ /* 0x000fe400078e3cff */
[----:B------:R-:W-:Y:S02]  /*02a0*/  ISETP.GE.U32.AND P1, PT, R7, R8, PT ;  /* 0x000000080700720c */ /* 0x000fe40003f26070 */
[----:B------:R-:W-:-:S02]  /*02b0*/  LOP3.LUT R6, R9, R0, RZ, 0x3c, !PT ;  /* 0x0000000009067212 */ /* 0x000fc400078e3cff */
[----:B------:R-:W-:Y:S02]  /*02c0*/  ISETP.GE.AND P2, PT, R3, RZ, PT ;  /* 0x000000ff0300720c */ /* 0x000fe40003f46270 */
[----:B------:R-:W-:Y:S02]  /*02d0*/  ISETP.GE.AND P3, PT, R6, RZ, PT ;  /* 0x000000ff0600720c */ /* 0x000fe40003f66270 */
[----:B------:R-:W-:Y:S01]  /*02e0*/  ISETP.NE.AND P4, PT, R2, RZ, PT ;  /* 0x000000ff0200720c */ /* 0x000fe20003f85270 */
[----:B------:R-:W-:Y:S01]  /*02f0*/  @P0 VIADD R4, R4, 0x1 ;  /* 0x0000000104040836 */ /* 0x000fe20000000000 */
[----:B------:R-:W-:Y:S02]  /*0300*/  ISETP.NE.AND P5, PT, R0, RZ, PT ;  /* 0x000000ff0000720c */ /* 0x000fe40003fa5270 */
[----:B0-----:R-:W-:Y:S02]  /*0310*/  IADD3 R9, PT, PT, R11, R9, R10 ;  /* 0x000000090b097210 */ /* 0x001fe40007ffe00a */
[----:B------:R-:W-:-:S03]  /*0320*/  @P1 IADD3 R5, PT, PT, R5, 0x1, RZ ;  /* 0x0000000105051810 */ /* 0x000fc60007ffe0ff */
[----:B------:R-:W-:Y:S02]  /*0330*/  @!P2 IMAD.MOV R4, RZ, RZ, -R4 ;  /* 0x000000ffff04a224 */ /* 0x000fe400078e0a04 */
[----:B------:R-:W-:Y:S02]  /*0340*/  @!P3 IADD3 R5, PT, PT, -R5, RZ, RZ ;  /* 0x000000ff0505b210 */ /* 0x000fe40007ffe1ff */
[----:B------:R-:W-:Y:S02]  /*0350*/  @!P4 LOP3.LUT R4, RZ, R2, RZ, 0x33, !PT ;  /* 0x00000002ff04c212 */ /* 0x000fe400078e33ff */
[----:B------:R-:W-:-:S05]  /*0360*/  @!P5 LOP3.LUT R5, RZ, R0, RZ, 0x33, !PT ;  /* 0x00000000ff05d212 */ /* 0x000fca00078e33ff */
[----:B------:R-:W-:-:S04]  /*0370*/  IMAD R0, R5, R10, R4 ;  /* 0x0000000a05007224 */ /* 0x000fc800078e0204 */
[----:B------:R-:W-:-:S05]  /*0380*/  IMAD R0, R0, 0x2, R9 ;  /* 0x0000000200007824 */ /* 0x000fca00078e0209 */
[----:B------:R-:W-:-:S04]  /*0390*/  IADD3 R2, PT, PT, R0, 0x1, RZ ;  /* 0x0000000100027810 */ /* 0x000fc80007ffe0ff */
[----:B-1----:R-:W-:-:S13]  /*03a0*/  ISETP.GE.AND P0, PT, R2, UR4, PT ;  /* 0x0000000402007c0c */ /* 0x002fda000bf06270 */
[----:B------:R-:W-:Y:S05]  /*03b0*/  @P0 EXIT ;  /* 0x000000000000094d */ /* 0x000fea0003800000 */
[----:B------:R-:W0:Y:S01]  /*03c0*/  LDC.64 R2, c[0x0][0x3a8] ;  /* 0x0000ea00ff027b82 */ /* 0x000e220000000a00 */
[----:B------:R-:W1:Y:S01]  /*03d0*/  LDCU.128 UR8, c[0x0][0x3a0] ;  /* 0x00007400ff0877ac */ /* 0x000e620008000c00 */
[----:B------:R-:W-:Y:S02]  /*03e0*/  SHF.R.S32.HI R7, RZ, 0x1f, R10 ;  /* 0x0000001fff077819 */ /* 0x000fe4000001140a */
[----:B------:R-:W-:Y:S01]  /*03f0*/  IADD3 R12, P0, PT, R0, -R10, RZ ;  /* 0x8000000a000c7210 */ /* 0x000fe20007f1e0ff */
[----:B------:R-:W2:Y:S01]  /*0400*/  LDCU.64 UR4, c[0x0][0x358] ;  /* 0x00006b00ff0477ac */ /* 0x000ea20008000a00 */
[----:B------:R-:W-:Y:S02]  /*0410*/  SHF.R.S32.HI R10, RZ, 0x1f, R0 ;  /* 0x0000001fff0a7819 */ /* 0x000fe40000011400 */
[----:B------:R-:W3:Y:S01]  /*0420*/  LDC.64 R4, c[0x0][0x3a0] ;  /* 0x0000e800ff047b82 */ /* 0x000ee20000000a00 */
[----:B------:R-:W-:Y:S01]  /*0430*/  SHF.L.U32 R6, R12, 0x2, RZ ;  /* 0x000000020c067819 */ /* 0x000fe200000006ff */
[----:B------:R-:W4:Y:S01]  /*0440*/  LDCU.64 UR6, c[0x0][0x398] ;  /* 0x00007300ff0677ac */ /* 0x000f220008000a00 */
[----:B------:R-:W-:-:S05]  /*0450*/  IMAD.X R7, R10, 0x1, ~R7, P0 ;  /* 0x000000010a077824 */ /* 0x000fca00000e0e07 */
[----:B------:R-:W5:Y:S01]  /*0460*/  LDC.64 R8, c[0x0][0x3b0] ;  /* 0x0000ec00ff087b82 */ /* 0x000f620000000a00 */
[----:B------:R-:W-:Y:S02]  /*0470*/  SHF.L.U64.HI R7, R12, 0x2, R7 ;  /* 0x000000020c077819 */ /* 0x000fe40000010207 */
[----:B-1----:R-:W-:-:S04]  /*0480*/  IADD3 R12, P0, PT, R6, UR10, RZ ;  /* 0x0000000a060c7c10 */ /* 0x002fc8000ff1e0ff */
[----:B------:R-:W-:Y:S01]  /*0490*/  IADD3.X R13, PT, PT, R7, UR11, RZ, P0, !PT ;  /* 0x0000000b070d7c10 */ /* 0x000fe200087fe4ff */
[----:B0-----:R-:W-:-:S05]  /*04a0*/  IMAD.WIDE R2, R0, 0x4, R2 ;  /* 0x0000000400027825 */ /* 0x001fca00078e0202 */
[----:B--2---:R-:W2:Y:S01]  /*04b0*/  LDG.E R13, desc[UR4][R12.64+0x4] ;  /* 0x000004040c0d7981 */ /* 0x004ea2000c1e1900 */
[----:B---3--:R-:W-:-:S03]  /*04c0*/  IMAD.WIDE R4, R0, 0x4, R4 ;  /* 0x0000000400047825 */ /* 0x008fc600078e0204 */
[----:B------:R-:W2:Y:S04]  /*04d0*/  LDG.E R14, desc[UR4][R2.64+0x4] ;  /* 0x00000404020e7981 */ /* 0x000ea8000c1e1900 */
[----:B------:R-:W3:Y:S01]  /*04e0*/  LDG.E R17, desc[UR4][R4.64+0x4] ;  /* 0x0000040404117981 */ /* 0x000ee2000c1e1900 */
[----:B-----5:R-:W-:-:S03]  /*04f0*/  IMAD.WIDE R8, R0, 0x4, R8 ;  /* 0x0000000400087825 */ /* 0x020fc600078e0208 */
[----:B------:R-:W5:Y:S04]  /*0500*/  LDG.E R19, desc[UR4][R4.64] ;  /* 0x0000000404137981 */ /* 0x000f68000c1e1900 */
[----:B------:R-:W4:Y:S01]  /*0510*/  LDG.E R15, desc[UR4][R8.64+0x4] ;  /* 0x00000404080f7981 */ /* 0x000f22000c1e1900 */
[----:B------:R-:W-:Y:S02]  /*0520*/  SHF.R.S32.HI R21, RZ, 0x1f, R11 ;  /* 0x0000001fff157819 */ /* 0x000fe4000001140b */
[----:B------:R-:W-:-:S05]  /*0530*/  IADD3 R22, P0, PT, R0, -R11, RZ ;  /* 0x8000000b00167210 */ /* 0x000fca0007f1e0ff */
[----:B------:R-:W-:Y:S02]  /*0540*/  IMAD.X R21, R10, 0x1, ~R21, P0 ;  /* 0x000000010a157824 */ /* 0x000fe400000e0e15 */
[----:B--2---:R-:W-:Y:S02]  /*0550*/  FADD R16, R14, -R13 ;  /* 0x8000000d0e107221 */ /* 0x004fe40000000000 */
[----:B------:R-:W0:Y:S02]  /*0560*/  LDC.64 R12, c[0x0][0x3b8] ;  /* 0x0000ee00ff0c7b82 */ /* 0x000e240000000a00 */
[----:B---3--:R-:W-:-:S04]  /*0570*/  FADD R16, R16, -R17 ;  /* 0x8000001110107221 */ /* 0x008fc80000000000 */
[----:B-----5:R-:W-:Y:S02]  /*0580*/  FADD R20, R16, R19 ;  /* 0x0000001310147221 */ /* 0x020fe40000000000 */
[----:B------:R-:W1:Y:S01]  /*0590*/  LDC.64 R16, c[0x0][0x398] ;  /* 0x0000e600ff107b82 */ /* 0x000e620000000a00 */
[----:B----4-:R-:W-:Y:S08]  /*05a0*/  F2F.F64.F32 R14, R15 ;  /* 0x0000000f000e7310 */ /* 0x010ff00000201800 */
[----:B------:R-:W2:Y:S02]  /*05b0*/  F2F.F64.F32 R18, R20 ;  /* 0x0000001400127310 */ /* 0x000ea40000201800 */
[----:B--2---:R-:W-:-:S10]  /*05c0*/  DFMA R18, R18, -0.5, R14 ;  /* 0xbfe000001212782b */ /* 0x004fd4000000000e */
[----:B------:R-:W2:Y:S01]  /*05d0*/  F2F.F32.F64 R19, R18 ;  /* 0x0000001200137310 */ /* 0x000ea20000301000 */
[----:B------:R-:W-:Y:S01]  /*05e0*/  SHF.L.U32 R14, R22, 0x2, RZ ;  /* 0x00000002160e7819 */ /* 0x000fe200000006ff */
[----:B-1----:R-:W-:Y:S01]  /*05f0*/  IMAD.WIDE R10, R0, 0x4, R16 ;  /* 0x00000004000a7825 */ /* 0x002fe200078e0210 */
[----:B------:R-:W-:Y:S02]  /*0600*/  SHF.L.U64.HI R15, R22, 0x2, R21 ;  /* 0x00000002160f7819 */ /* 0x000fe40000010215 */
[----:B------:R-:W-:-:S04]  /*0610*/  IADD3 R20, P0, PT, R14, UR10, RZ ;  /* 0x0000000a0e147c10 */ /* 0x000fc8000ff1e0ff */
[----:B------:R-:W-:Y:S01]  /*0620*/  IADD3.X R21, PT, PT, R15, UR11, RZ, P0, !PT ;  /* 0x0000000b0f157c10 */ /* 0x000fe200087fe4ff */
[----:B--2---:R1:W-:Y:S04]  /*0630*/  STG.E desc[UR4][R8.64+0x4], R19 ;  /* 0x0000041308007986 */ /* 0x0043e8000c101904 */
[----:B------:R-:W2:Y:S04]  /*0640*/  LDG.E R16, desc[UR4][R10.64+0x4] ;  /* 0x000004040a107981 */ /* 0x000ea8000c1e1900 */
[----:B------:R-:W2:Y:S01]  /*0650*/  LDG.E R17, desc[UR4][R10.64] ;  /* 0x000000040a117981 */ /* 0x000ea2000c1e1900 */
[----:B0-----:R-:W-:-:S03]  /*0660*/  IMAD.WIDE R12, R0, 0x4, R12 ;  /* 0x00000004000c7825 */ /* 0x001fc600078e020c */
[----:B------:R-:W3:Y:S01]  /*0670*/  LDG.E R3, desc[UR4][R2.64+0x4] ;  /* 0x0000040402037981 */ /* 0x000ee2000c1e1900 */
[----:B-1----:R-:W0:Y:S03]  /*0680*/  LDC.64 R8, c[0x0][0x3c0] ;  /* 0x0000f000ff087b82 */ /* 0x002e260000000a00 */
[----:B------:R-:W4:Y:S04]  /*0690*/  LDG.E R21, desc[UR4][R20.64+0x4] ;  /* 0x0000040414157981 */ /* 0x000f28000c1e1900 */
[----:B------:R-:W5:Y:S01]  /*06a0*/  LDG.E R23, desc[UR4][R12.64+0x4] ;  /* 0x000004040c177981 */ /* 0x000f62000c1e1900 */
[----:B------:R-:W-:-:S04]  /*06b0*/  IADD3 R14, P0, PT, R14, UR8, RZ ;  /* 0x000000080e0e7c10 */ /* 0x000fc8000ff1e0ff */
[----:B------:R-:W-:Y:S01]  /*06c0*/  IADD3.X R15, PT, PT, R15, UR9, RZ, P0, !PT ;  /* 0x000000090f0f7c10 */ /* 0x000fe200087fe4ff */
[----:B0-----:R-:W-:-:S04]  /*06d0*/  IMAD.WIDE R8, R0, 0x4, R8 ;  /* 0x0000000400087825 */ /* 0x001fc800078e0208 */
[----:B--2---:R-:W-:-:S04]  /*06e0*/  FADD R18, R16, -R17 ;  /* 0x8000001110127221 */ /* 0x004fc80000000000 */
[----:B---3--:R-:W-:-:S04]  /*06f0*/  FADD R18, R18, -R3 ;  /* 0x8000000312127221 */ /* 0x008fc80000000000 */
[----:B----4-:R-:W-:Y:S01]  /*0700*/  FADD R22, R18, R21 ;  /* 0x0000001512167221 */ /* 0x010fe20000000000 */
[----:B-----5:R-:W-:Y:S08]  /*0710*/  F2F.F64.F32 R16, R23 ;  /* 0x0000001700107310 */ /* 0x020ff00000201800 */
[----:B------:R-:W0:Y:S02]  /*0720*/  F2F.F64.F32 R18, R22 ;  /* 0x0000001600127310 */ /* 0x000e240000201800 */
[----:B0-----:R-:W-:-:S10]  /*0730*/  DFMA R16, R18, -0.5, R16 ;  /* 0xbfe000001210782b */ /* 0x001fd40000000010 */
[----:B------:R-:W0:Y:S01]  /*0740*/  F2F.F32.F64 R17, R16 ;  /* 0x0000001000117310 */ /* 0x000e220000301000 */
[----:B------:R-:W-:-:S04]  /*0750*/  IADD3 R18, P0, PT, R6, UR6, RZ ;  /* 0x0000000606127c10 */ /* 0x000fc8000ff1e0ff */
[----:B------:R-:W-:Y:S01]  /*0760*/  IADD3.X R19, PT, PT, R7, UR7, RZ, P0, !PT ;  /* 0x0000000707137c10 */ /* 0x000fe200087fe4ff */
[----:B0-----:R-:W-:Y:S04]  /*0770*/  STG.E desc[UR4][R12.64+0x4], R17 ;  /* 0x000004110c007986 */ /* 0x001fe8000c101904 */
[----:B------:R-:W2:Y:S04]  /*0780*/  LDG.E R4, desc[UR4][R4.64+0x4] ;  /* 0x0000040404047981 */ /* 0x000ea8000c1e1900 */
[----:B------:R-:W2:Y:S04]  /*0790*/  LDG.E R15, desc[UR4][R14.64+0x4] ;  /* 0x000004040e0f7981 */ /* 0x000ea8000c1e1900 */
[----:B------:R-:W3:Y:S04]  /*07a0*/  LDG.E R11, desc[UR4][R10.64+0x4] ;  /* 0x000004040a0b7981 */ /* 0x000ee8000c1e1900 */
[----:B------:R-:W4:Y:S04]  /*07b0*/  LDG.E R19, desc[UR4][R18.64+0x4] ;  /* 0x0000040412137981 */ /* 0x000f28000c1e1900 */
[----:B------:R-:W5:Y:S01]  /*07c0*/  LDG.E R6, desc[UR4][R8.64+0x4] ;  /* 0x0000040408067981 */ /* 0x000f62000c1e1900 */
[----:B--2---:R-:W-:-:S04]  /*07d0*/  FADD R0, R4, -R15 ;  /* 0x8000000f04007221 */ /* 0x004fc80000000000 */
[----:B---3--:R-:W-:-:S04]  /*07e0*/  FADD R0, R0, -R11 ;  /* 0x8000000b00007221 */ /* 0x008fc80000000000 */
[----:B----4-:R-:W-:Y:S01]  /*07f0*/  FADD R0, R0, R19 ;  /* 0x0000001300007221 */ /* 0x010fe20000000000 */
[----:B-----5:R-:W-:Y:S08]  /*0800*/  F2F.F64.F32 R6, R6 ;  /* 0x0000000600067310 */ /* 0x020ff00000201800 */
[----:B------:R-:W0:Y:S02]  /*0810*/  F2F.F64.F32 R2, R0 ;  /* 0x0000000000027310 */ /* 0x000e240000201800 */
[----:B0-----:R-:W-:-:S10]  /*0820*/  DFMA R2, R2, -0.5, R6 ;  /* 0xbfe000000202782b */ /* 0x001fd40000000006 */
[----:B------:R-:W0:Y:S02]  /*0830*/  F2F.F32.F64 R3, R2 ;  /* 0x0000000200037310 */ /* 0x000e240000301000 */
[----:B0-----:R-:W-:Y:S01]  /*0840*/  STG.E desc[UR4][R8.64+0x4], R3 ;  /* 0x0000040308007986 */ /* 0x001fe2000c101904 */
[----:B------:R-:W-:Y:S05]  /*0850*/  EXIT ;  /* 0x000000000000794d */ /* 0x000fea0003800000 */
.L_x_0:
[----:B------:R-:W-:-:S00]  /*0860*/  BRA `(.L_x_0) ;  /* 0xfffffffc00fc7947 */ /* 0x000fc0000383ffff */
[----:B------:R-:W-:-:S00]  /*0870*/  NOP ;  /* 0x0000000000007918 */ /* 0x000fc00000000000 */
        /* <DEDUP_REMOVED lines=8> */
.L_x_2:


//--------------------- .text._Z8update_eiiiiiPfS_S_S_S_S_S_S_S_ --------------------------
	.section	.text._Z8update_eiiiiiPfS_S_S_S_S_S_S_S_,"ax",@progbits
	.align	128
        .global         _Z8update_eiiiiiPfS_S_S_S_S_S_S_S_
        .type           _Z8update_eiiiiiPfS_S_S_S_S_S_S_S_,@function
        .size           _Z8update_eiiiiiPfS_S_S_S_S_S_S_S_,(.L_x_3 - _Z8update_eiiiiiPfS_S_S_S_S_S_S_S_)
        .other          _Z8update_eiiiiiPfS_S_S_S_S_S_S_S_,@"STO_CUDA_ENTRY STV_DEFAULT"
_Z8update_eiiiiiPfS_S_S_S_S_S_S_S_:
.text._Z8update_eiiiiiPfS_S_S_S_S_S_S_S_:
        /* <DEDUP_REMOVED lines=14> */
[----:B------:R-:W-:-:S02]  /*00e0*/  IABS R12, R9 ;  /* 0x00000009000c7213 */ /* 0x000fc40000000000 */
[----:B0-----:R-:W-:-:S05]  /*00f0*/  IADD3 R2, PT, PT, R10, 0xffffffe, RZ ;  /* 0x0ffffffe0a027810 */ /* 0x001fca0007ffe0ff */
[----:B------:R0:W3:Y:S01]  /*0100*/  F2I.FTZ.U32.TRUNC.NTZ R3, R2 ;  /* 0x0000000200037305 */ /* 0x0000e2000021f000 */
[----:B--2---:R-:W-:-:S07]  /*0110*/  IADD3 R6, PT, PT, R11, 0xffffffe, RZ ;  /* 0x0ffffffe0b067810 */ /* 0x004fce0007ffe0ff */
[----:B------:R2:W4:Y:S01]  /*0120*/  F2I.FTZ.U32.TRUNC.NTZ R7, R6 ;  /* 0x0000000600077305 */ /* 0x000522000021f000 */
[----:B0-----:R-:W-:Y:S01]  /*0130*/  IMAD.MOV.U32 R2, RZ, RZ, RZ ;  /* 0x000000ffff027224 */ /* 0x001fe200078e00ff */
[----:B---3--:R-:W-:Y:S01]  /*0140*/  IADD3 R10, PT, PT, RZ, -R3, RZ ;  /* 0x80000003ff0a7210 */ /* 0x008fe20007ffe0ff */
[----:B--2---:R-:W-:-:S04]  /*0150*/  HFMA2 R6, -RZ, RZ, 0, 0 ;  /* 0x00000000ff067431 */ /* 0x004fc800000001ff */
[----:B------:R-:W-:Y:S01]  /*0160*/  IMAD R11, R10, R5, RZ ;  /* 0x000000050a0b7224 */ /* 0x000fe200078e02ff */
[----:B------:R-:W-:Y:S02]  /*0170*/  MOV R10, R12 ;  /* 0x0000000c000a7202 */ /* 0x000fe40000000f00 */
[----:B----4-:R-:W-:Y:S01]  /*0180*/  IADD3 R13, PT, PT, RZ, -R7, RZ ;  /* 0x80000007ff0d7210 */ /* 0x010fe20007ffe0ff */
[----:B------:R-:W-:-:S04]  /*0190*/  IMAD.HI.U32 R2, R3, R11, R2 ;  /* 0x0000000b03027227 */ /* 0x000fc800078e0002 */
[----:B------:R-:W-:-:S04]  /*01a0*/  IMAD R13, R13, R8, RZ ;  /* 0x000000080d0d7224 */ /* 0x000fc800078e02ff */
[----:B------:R-:W-:-:S04]  /*01b0*/  IMAD.HI.U32 R7, R7, R13, R6 ;  /* 0x0000000d07077227 */ /* 0x000fc800078e0006 */
[----:B------:R-:W-:-:S04]  /*01c0*/  IMAD.HI.U32 R6, R2, R10, RZ ;  /* 0x0000000a02067227 */ /* 0x000fc800078e00ff */
[----:B------:R-:W-:Y:S01]  /*01d0*/  IMAD.HI.U32 R7, R7, R10, RZ ;  /* 0x0000000a07077227 */ /* 0x000fe200078e00ff */
[----:B------:R-:W-:-:S04]  /*01e0*/  IADD3 R2, PT, PT, -R6, RZ, RZ ;  /* 0x000000ff06027210 */ /* 0x000fc80007ffe1ff */
[----:B------:R-:W-:Y:S01]  /*01f0*/  IADD3 R3, PT, PT, -R7, RZ, RZ ;  /* 0x000000ff07037210 */ /* 0x000fe20007ffe1ff */
[----:B------:R-:W-:-:S04]  /*0200*/  IMAD R2, R5, R2, R10 ;  /* 0x0000000205027224 */ /* 0x000fc800078e020a */
[----:B------:R-:W-:Y:S01]  /*0210*/  IMAD R3, R8, R3, R10 ;  /* 0x0000000308037224 */ /* 0x000fe200078e020a */
[----:B------:R-:W-:-:S04]  /*0220*/  ISETP.GT.U32.AND P4, PT, R5, R2, PT ;  /* 0x000000020500720c */ /* 0x000fc80003f84070 */
[----:B------:R-:W-:-:S09]  /*0230*/  ISETP.GT.U32.AND P5, PT, R8, R3, PT ;  /* 0x000000030800720c */ /* 0x000fd20003fa4070 */
[----:B------:R-:W-:Y:S01]  /*0240*/  @!P4 IMAD.IADD R2, R2, 0x1, -R5 ;  /* 0x000000010202c824 */ /* 0x000fe200078e0a05 */
[----:B------:R-:W-:Y:S02]  /*0250*/  @!P4 IADD3 R6, PT, PT, R6, 0x1, RZ ;  /* 0x000000010606c810 */ /* 0x000fe40007ffe0ff */
[----:B------:R-:W-:Y:S02]  /*0260*/  ISETP.NE.AND P4, PT, R4, RZ, PT ;  /* 0x000000ff0400720c */ /* 0x000fe40003f85270 */
[-C--:B------:R-:W-:Y:S02]  /*0270*/  @!P5 IADD3 R3, PT, PT, R3, -R8.reuse, RZ ;  /* 0x800000080303d210 */ /* 0x080fe40007ffe0ff */
[----:B------:R-:W-:Y:S02]  /*0280*/  ISETP.GE.U32.AND P0, PT, R2, R5, PT ;  /* 0x000000050200720c */ /* 0x000fe40003f06070 */
[----:B------:R-:W-:Y:S02]  /*0290*/  ISETP.GE.U32.AND P1, PT, R3, R8, PT ;  /* 0x000000080300720c */ /* 0x000fe40003f26070 */
[----:B------:R-:W-:-:S02]  /*02a0*/  LOP3.LUT R2, R9, R4, RZ, 0x3c, !PT ;  /* 0x0000000409027212 */ /* 0x000fc400078e3cff */
[----:B------:R-:W-:Y:S02]  /*02b0*/  LOP3.LUT R3, R9, R0, RZ, 0x3c, !PT ;  /* 0x0000000009037212 */ /* 0x000fe400078e3cff */
[----:B------:R-:W-:Y:S02]  /*02c0*/  ISETP.GE.AND P2, PT, R2, RZ, PT ;  /* 0x000000ff0200720c */ /* 0x000fe40003f46270 */
[----:B------:R-:W-:Y:S02]  /*02d0*/  ISETP.GE.AND P3, PT, R3, RZ, PT ;  /* 0x000000ff0300720c */ /* 0x000fe40003f66270 */
[----:B------:R-:W0:Y:S01]  /*02e0*/  LDC.64 R2, c[0x0][0x380] ;  /* 0x0000e000ff027b82 */ /* 0x000e220000000a00 */
[----:B------:R-:W-:Y:S02]  /*02f0*/  @!P5 IADD3 R7, PT, PT, R7, 0x1, RZ ;  /* 0x000000010707d810 */ /* 0x000fe40007ffe0ff */
[----:B------:R-:W-:Y:S02]  /*0300*/  ISETP.NE.AND P5, PT, R0, RZ, PT ;  /* 0x000000ff0000720c */ /* 0x000fe40003fa5270 */
[----:B------:R-:W-:Y:S01]  /*0310*/  @P0 IADD3 R6, PT, PT, R6, 0x1, RZ ;  /* 0x0000000106060810 */ /* 0x000fe20007ffe0ff */
[----:B------:R-:W-:-:S03]  /*0320*/  @P1 VIADD R7, R7, 0x1 ;  /* 0x0000000107071836 */ /* 0x000fc60000000000 */
[----:B------:R-:W-:Y:S02]  /*0330*/  @!P2 IADD3 R6, PT, PT, -R6, RZ, RZ ;  /* 0x000000ff0606a210 */ /* 0x000fe40007ffe1ff */
[----:B------:R-:W-:Y:S02]  /*0340*/  @!P3 IADD3 R7, PT, PT, -R7, RZ, RZ ;  /* 0x000000ff0707b210 */ /* 0x000fe40007ffe1ff */
[----:B------:R-:W-:-:S03]  /*0350*/  @!P4 LOP3.LUT R6, RZ, R4, RZ, 0x33, !PT ;  /* 0x00000004ff06c212 */ /* 0x000fc600078e33ff */
[----:B------:R-:W-:-:S05]  /*0360*/  @!P5 LOP3.LUT R7, RZ, R0, RZ, 0x33, !PT ;  /* 0x00000000ff07d212 */ /* 0x000fca00078e33ff */
[----:B0-----:R-:W-:Y:S01]  /*0370*/  IMAD R7, R7, R2, R6 ;  /* 0x0000000207077224 */ /* 0x001fe200078e0206 */
[----:B------:R-:W-:-:S04]  /*0380*/  IADD3 R0, PT, PT, R3, R9, R2 ;  /* 0x0000000903007210 */ /* 0x000fc80007ffe002 */
[----:B------:R-:W-:-:S04]  /*0390*/  LEA R7, R7, R0, 0x1 ;  /* 0x0000000007077211 */ /* 0x000fc800078e08ff */
[----:B------:R-:W-:-:S04]  /*03a0*/  IADD3 R0, PT, PT, R7, 0x1, RZ ;  /* 0x0000000107007810 */ /* 0x000fc80007ffe0ff */
[----:B-1----:R-:W-:-:S13]  /*03b0*/  ISETP.GE.AND P0, PT, R0, UR4, PT ;  /* 0x0000000400007c0c */ /* 0x002fda000bf06270 */
[----:B------:R-:W-:Y:S05]  /*03c0*/  @P0 EXIT ;  /* 0x000000000000094d */ /* 0x000fea0003800000 */
[----:B------:R-:W0:Y:S01]  /*03d0*/  LDC.64 R8, c[0x0][0x3c0] ;  /* 0x0000f000ff087b82 */ /* 0x000e220000000a00 */
[----:B------:R-:W1:Y:S01]  /*03e0*/  LDCU.64 UR6, c[0x0][0x3c0] ;  /* 0x00007800ff0677ac */ /* 0x000e620008000a00 */
[----:B------:R-:W-:Y:S02]  /*03f0*/  SHF.R.S32.HI R0, RZ, 0x1f, R2 ;  /* 0x0000001fff007819 */ /* 0x000fe40000011402 */
[C---:B------:R-:W-:Y:S01]  /*0400*/  IADD3 R6, P0, PT, R7.reuse, R2, RZ ;  /* 0x0000000207067210 */ /* 0x040fe20007f1e0ff */
[----:B------:R-:W2:Y:S03]  /*0410*/  LDCU.64 UR4, c[0x0][0x358] ;  /* 0x00006b00ff0477ac */ /* 0x000ea60008000a00 */
[----:B------:R-:W3:Y:S01]  /*0420*/  LDC.64 R4, c[0x0][0x3b8] ;  /* 0x0000ee00ff047b82 */ /* 0x000ee20000000a00 */
[----:B------:R-:W-:-:S07]  /*0430*/  LEA.HI.X.SX32 R15, R7, R0, 0x1, P0 ;  /* 0x00000000070f7211 */ /* 0x000fce00000f0eff */
[----:B------:R-:W4:Y:S01]  /*0440*/  LDC.64 R10, c[0x0][0x3c8] ;  /* 0x0000f200ff0a7b82 */ /* 0x000f220000000a00 */
[----:B-1----:R-:W-:-:S04]  /*0450*/  LEA R14, P0, R6, UR6, 0x2 ;  /* 0x00000006060e7c11 */ /* 0x002fc8000f8010ff */
[----:B------:R-:W-:-:S03]  /*0460*/  LEA.HI.X R15, R6, UR7, R15, 0x2, P0 ;  /* 0x00000007060f7c11 */ /* 0x000fc600080f140f */
[----:B------:R-:W1:Y:S01]  /*0470*/  LDC.64 R12, c[0x0][0x398] ;  /* 0x0000e600ff0c7b82 */ /* 0x000e620000000a00 */
[C---:B0-----:R-:W-:Y:S01]  /*0480*/  IMAD.WIDE R8, R7.reuse, 0x4, R8 ;  /* 0x0000000407087825 */ /* 0x041fe200078e0208 */
[----:B--2---:R-:W2:Y:S03]  /*0490*/  LDG.E R14, desc[UR4][R14.64+0x4] ;  /* 0x000004040e0e7981 */ /* 0x004ea6000c1e1900 */
[C---:B---3--:R-:W-:Y:S01]  /*04a0*/  IMAD.WIDE R4, R7.reuse, 0x4, R4 ;  /* 0x0000000407047825 */ /* 0x048fe200078e0204 */
[----:B------:R-:W2:Y:S04]  /*04b0*/  LDG.E R17, desc[UR4][R8.64+0x4] ;  /* 0x0000040408117981 */ /* 0x000ea8000c1e1900 */
[----:B------:R-:W3:Y:S01]  /*04c0*/  LDG.E R21, desc[UR4][R4.64+0x8] ;  /* 0x0000080404157981 */ /* 0x000ee2000c1e1900 */
[----:B----4-:R-:W-:-:S03]  /*04d0*/  IMAD.WIDE R18, R7, 0x4, R10 ;  /* 0x0000000407127825 */ /* 0x010fc600078e020a */
[----:B------:R-:W4:Y:S01]  /*04e0*/  LDG.E R23, desc[UR4][R4.64+0x4] ;  /* 0x0000040404177981 */ /* 0x000f22000c1e1900 */
[----:B------:R-:W0:Y:S03]  /*04f0*/  LDC.64 R10, c[0x0][0x3b0] ;  /* 0x0000ec00ff0a7b82 */ /* 0x000e260000000a00 */
[----:B------:R-:W5:Y:S01]  /*0500*/  LDG.E R18, desc[UR4][R18.64+0x4] ;  /* 0x0000040412127981 */ /* 0x000f62000c1e1900 */
[----:B-1----:R-:W-:-:S05]  /*0510*/  IMAD.WIDE R12, R7, 0x4, R12 ;  /* 0x00000004070c7825 */ /* 0x002fca00078e020c */
[----:B------:R-:W5:Y:S01]  /*0520*/  LDG.E R25, desc[UR4][R12.64+0x4] ;  /* 0x000004040c197981 */ /* 0x000f62000c1e1900 */
[----:B0-----:R-:W-:-:S04]  /*0530*/  IMAD.WIDE R10, R7, 0x4, R10 ;  /* 0x00000004070a7825 */ /* 0x001fc800078e020a */
[----:B--2---:R-:W-:Y:S02]  /*0540*/  FADD R0, R14, -R17 ;  /* 0x800000110e007221 */ /* 0x004fe40000000000 */
[----:B------:R-:W0:Y:S02]  /*0550*/  LDC.64 R16, c[0x0][0x3d0] ;  /* 0x0000f400ff107b82 */ /* 0x000e240000000a00 */
[----:B---3--:R-:W-:-:S06]  /*0560*/  FADD R0, R0, -R21 ;  /* 0x8000001500007221 */ /* 0x008fcc0000000000 */
[----:B------:R-:W1:Y:S01]  /*0570*/  LDC.64 R14, c[0x0][0x3a0] ;  /* 0x0000e800ff0e7b82 */ /* 0x000e620000000a00 */
[----:B----4-:R-:W-:Y:S01]  /*0580*/  FADD R23, R0, R23 ;  /* 0x0000001700177221 */ /* 0x010fe20000000000 */
[----:B------:R-:W-:-:S04]  /*0590*/  IMAD.WIDE R20, R3, 0x4, R8 ;  /* 0x0000000403147825 */ /* 0x000fc800078e0208 */
[----:B-----5:R-:W-:-:S05]  /*05a0*/  FFMA R23, R18, R23, R25 ;  /* 0x0000001712177223 */ /* 0x020fca0000000019 */
[----:B------:R2:W-:Y:S04]  /*05b0*/  STG.E desc[UR4][R12.64+0x4], R23 ;  /* 0x000004170c007986 */ /* 0x0005e8000c101904 */
[----:B------:R-:W3:Y:S04]  /*05c0*/  LDG.E R0, desc[UR4][R10.64+0x8] ;  /* 0x000008040a007981 */ /* 0x000ee8000c1e1900 */
[----:B------:R-:W3:Y:S01]  /*05d0*/  LDG.E R25, desc[UR4][R10.64+0x4] ;  /* 0x000004040a197981 */ /* 0x000ee2000c1e1900 */
[C---:B0-----:R-:W-:Y:S02]  /*05e0*/  IMAD.WIDE R18, R7.reuse, 0x4, R16 ;  /* 0x0000000407127825 */ /* 0x041fe400078e0210 */
[----:B------:R-:W0:Y:S01]  /*05f0*/  LDC.64 R16, c[0x0][0x3d8] ;  /* 0x0000f600ff107b82 */ /* 0x000e220000000a00 */
[----:B------:R-:W4:Y:S01]  /*0600*/  LDG.E R21, desc[UR4][R20.64+0x4] ;  /* 0x0000040414157981 */ /* 0x000f22000c1e1900 */
[----:B-1----:R-:W-:-:S03]  /*0610*/  IMAD.WIDE R14, R7, 0x4, R14 ;  /* 0x00000004070e7825 */ /* 0x002fc600078e020e */
[----:B------:R-:W5:Y:S03]  /*0620*/  LDG.E R9, desc[UR4][R8.64+0x4] ;  /* 0x0000040408097981 */ /* 0x000f66000c1e1900 */
[----:B--2---:R-:W1:Y:S01]  /*0630*/  LDC.64 R12, c[0x0][0x3a8] ;  /* 0x0000ea00ff0c7b82 */ /* 0x004e620000000a00 */
[----:B------:R-:W2:Y:S04]  /*0640*/  LDG.E R18, desc[UR4][R18.64+0x4] ;  /* 0x0000040412127981 */ /* 0x000ea8000c1e1900 */
[----:B------:R-:W2:Y:S01]  /*0650*/  LDG.E R27, desc[UR4][R14.64+0x4] ;  /* 0x000004040e1b7981 */ /* 0x000ea2000c1e1900 */
[----:B0-----:R-:W-:-:S04]  /*0660*/  IMAD.WIDE R16, R7, 0x4, R16 ;  /* 0x0000000407107825 */ /* 0x001fc800078e0210 */
[----:B-1----:R-:W-:-:S04]  /*0670*/  IMAD.WIDE R12, R7, 0x4, R12 ;  /* 0x00000004070c7825 */ /* 0x002fc800078e020c */
[----:B---3--:R-:W-:-:S04]  /*0680*/  FADD R0, R0, -R25 ;  /* 0x8000001900007221 */ /* 0x008fc80000000000 */
[----:B----4-:R-:W-:-:S04]  /*0690*/  FADD R0, R0, -R21 ;  /* 0x8000001500007221 */ /* 0x010fc80000000000 */
[----:B-----5:R-:W-:Y:S01]  /*06a0*/  FADD R23, R0, R9 ;  /* 0x0000000900177221 */ /* 0x020fe20000000000 */
[----:B------:R-:W-:-:S04]  /*06b0*/  IMAD.WIDE R20, R3, 0x4, R4 ;  /* 0x0000000403147825 */ /* 0x000fc800078e0204 */
[----:B--2---:R-:W-:Y:S01]  /*06c0*/  FFMA R23, R18, R23, R27 ;  /* 0x0000001712177223 */ /* 0x004fe2000000001b */
[----:B------:R-:W-:-:S04]  /*06d0*/  IMAD.WIDE R2, R2, 0x4, R10 ;  /* 0x0000000402027825 */ /* 0x000fc800078e020a */
[----:B------:R-:W-:Y:S04]  /*06e0*/  STG.E desc[UR4][R14.64+0x4], R23 ;  /* 0x000004170e007986 */ /* 0x000fe8000c101904 */
[----:B------:R-:W2:Y:S04]  /*06f0*/  LDG.E R20, desc[UR4][R20.64+0x4] ;  /* 0x0000040414147981 */ /* 0x000ea8000c1e1900 */
[----:B------:R-:W2:Y:S04]  /*0700*/  LDG.E R5, desc[UR4][R4.64+0x4] ;  /* 0x0000040404057981 */ /* 0x000ea8000c1e1900 */
[----:B------:R-:W3:Y:S04]  /*0710*/  LDG.E R3, desc[UR4][R2.64+0x4] ;  /* 0x0000040402037981 */ /* 0x000ee8000c1e1900 */
[----:B------:R-:W4:Y:S04]  /*0720*/  LDG.E R11, desc[UR4][R10.64+0x4] ;  /* 0x000004040a0b7981 */ /* 0x000f28000c1e1900 */
[----:B------:R-:W5:Y:S04]  /*0730*/  LDG.E R16, desc[UR4][R16.64+0x4] ;  /* 0x0000040410107981 */ /* 0x000f68000c1e1900 */
[----:B------:R-:W5:Y:S01]  /*0740*/  LDG.E R9, desc[UR4][R12.64+0x4] ;  /* 0x000004040c097981 */ /* 0x000f62000c1e1900 */
[----:B--2---:R-:W-:-:S04]  /*0750*/  FADD R0, R20, -R5 ;  /* 0x8000000514007221 */ /* 0x004fc80000000000 */
[----:B---3--:R-:W-:-:S04]  /*0760*/  FADD R0, R0, -R3 ;  /* 0x8000000300007221 */ /* 0x008fc80000000000 */
[----:B----4-:R-:W-:-:S04]  /*0770*/  FADD R7, R0, R11 ;  /* 0x0000000b00077221 */ /* 0x010fc80000000000 */
[----:B-----5:R-:W-:-:S05]  /*0780*/  FFMA R7, R16, R7, R9 ;  /* 0x0000000710077223 */ /* 0x020fca0000000009 */
[----:B------:R-:W-:Y:S01]  /*0790*/  STG.E desc[UR4][R12.64+0x4], R7 ;  /* 0x000004070c007986 */ /* 0x000fe2000c101904 */
[----:B------:R-:W-:Y:S05]  /*07a0*/  EXIT ;  /* 0x000000000000794d */ /* 0x000fea0003800000 */
.L_x_1:
        /* <DEDUP_REMOVED lines=13> */
.L_x_3:


//--------------------- .nv.shared.reserved.0     --------------------------
	.section	.nv.shared.reserved.0,"aw",@nobits
	.weak		__nv_reservedSMEM_offset_0_alias
	.size		__nv_reservedSMEM_offset_0_alias, 0, 64
	.other		__nv_reservedSMEM_offset_0_alias,@"STO_CUDA_RESERVED_SHARED STV_DEFAULT"
__nv_reservedSMEM_offset_0_alias:
	.zero		0
	.zero		64


//--------------------- .nv.constant0._Z8update_hiiiiiPfS_S_S_S_S_ --------------------------
	.section	.nv.constant0._Z8update_hiiiiiPfS_S_S_S_S_,"a",@progbits
	.sectionflags	@""
	.align	4
.nv.constant0._Z8update_hiiiiiPfS_S_S_S_S_:
	.zero		968


//--------------------- .nv.constant0._Z8update_eiiiiiPfS_S_S_S_S_S_S_S_ --------------------------
	.section	.nv.constant0._Z8update_eiiiiiPfS_S_S_S_S_S_S_S_,"a",@progbits
	.sectionflags	@""
	.align	4
.nv.constant0._Z8update_eiiiiiPfS_S_S_S_S_S_S_S_:
	.zero		992


//--------------------- SYMBOLS --------------------------

	.type		.nv.reservedSmem.offset0,@object
	.size		.nv.reservedSmem.offset0,0x4
